//
// Generated by NVIDIA NVVM Compiler
//
// Compiler Build ID: CL-36424714
// Cuda compilation tools, release 13.0, V13.0.88
// Based on NVVM 20.0.0
//

.version 9.0
.target sm_100
.address_size 64

	// .globl	_Z15printThreadInfov
.extern .func  (.param .b32 func_retval0) vprintf
(
	.param .b64 vprintf_param_0,
	.param .b64 vprintf_param_1
)
;
.global .align 1 .b8 $str[25] = {84, 104, 114, 101, 97, 100, 73, 100, 120, 58, 32, 40, 37, 100, 44, 32, 37, 100, 44, 32, 37, 100, 41, 10};
.global .align 1 .b8 $str$1[24] = {66, 108, 111, 99, 107, 73, 100, 120, 58, 32, 40, 37, 100, 44, 32, 37, 100, 44, 32, 37, 100, 41, 10};
.global .align 1 .b8 $str$2[23] = {71, 114, 105, 100, 68, 105, 109, 58, 32, 40, 37, 100, 44, 32, 37, 100, 44, 32, 37, 100, 41, 10};

.visible .entry _Z15printThreadInfov()
{
	.local .align 8 .b8 	__local_depot0[16];
	.reg .b64 	%SP;
	.reg .b64 	%SPL;
	.reg .b32 	%r<16>;
	.reg .b64 	%rd<9>;

	mov.u64 	%SPL, __local_depot0;
	cvta.local.u64 	%SP, %SPL;
	add.u64 	%rd1, %SP, 0;
	add.u64 	%rd2, %SPL, 0;
	mov.u32 	%r1, %tid.x;
	mov.u32 	%r2, %tid.y;
	mov.u32 	%r3, %tid.z;
	mov.u32 	%r4, %ctaid.x;
	mov.u32 	%r5, %ctaid.y;
	mov.u32 	%r6, %ctaid.z;
	mov.u32 	%r7, %nctaid.x;
	mov.u32 	%r8, %nctaid.y;
	mov.u32 	%r9, %nctaid.z;
	st.local.v2.u32 	[%rd2], {%r1, %r2};
	st.local.u32 	[%rd2+8], %r3;
	mov.u64 	%rd3, $str;
	cvta.global.u64 	%rd4, %rd3;
	{ // callseq 0, 0
	.param .b64 param0;
	st.param.b64 	[param0], %rd4;
	.param .b64 param1;
	st.param.b64 	[param1], %rd1;
	.param .b32 retval0;
	call.uni (retval0), 
	vprintf, 
	(
	param0, 
	param1
	);
	ld.param.b32 	%r10, [retval0];
	} // callseq 0
	st.local.v2.u32 	[%rd2], {%r4, %r5};
	st.local.u32 	[%rd2+8], %r6;
	mov.u64 	%rd5, $str$1;
	cvta.global.u64 	%rd6, %rd5;
	{ // callseq 1, 0
	.param .b64 param0;
	st.param.b64 	[param0], %rd6;
	.param .b64 param1;
	st.param.b64 	[param1], %rd1;
	.param .b32 retval0;
	call.uni (retval0), 
	vprintf, 
	(
	param0, 
	param1
	);
	ld.param.b32 	%r12, [retval0];
	} // callseq 1
	st.local.v2.u32 	[%rd2], {%r7, %r8};
	st.local.u32 	[%rd2+8], %r9;
	mov.u64 	%rd7, $str$2;
	cvta.global.u64 	%rd8, %rd7;
	{ // callseq 2, 0
	.param .b64 param0;
	st.param.b64 	[param0], %rd8;
	.param .b64 param1;
	st.param.b64 	[param1], %rd1;
	.param .b32 retval0;
	call.uni (retval0), 
	vprintf, 
	(
	param0, 
	param1
	);
	ld.param.b32 	%r14, [retval0];
	} // callseq 2
	ret;

}


// ===== COMPILED SASS (sm_100) =====

	.target	sm_100

	.elftype	@"ET_EXEC"


//--------------------- .note.nv.tkinfo           --------------------------
	.section	.note.nv.tkinfo,"",@"SHT_NOTE"
	.sectionflags	@"SHF_NOTE_NV_TKINFO"
	.tkinfo
        /*0018*/ 	.word	0x00000002
        /*0030*/ 	.string	""
        /*0030*/ 	.string	"ptxas"
        /*0030*/ 	.string	"Cuda compilation tools, release 13.0, V13.0.88"
        /*0030*/ 	.string	"Build cuda_13.0.r13.0/compiler.36424714_0"
        /*0030*/ 	.string	"-arch sm_100 -m 64 "



//--------------------- .note.nv.cuinfo           --------------------------
	.section	.note.nv.cuinfo,"",@"SHT_NOTE"
	.sectionflags	@"SHF_NOTE_NV_CUINFO"
        /*0018*/ 	.short	0x0002
        /*001a*/ 	.short	0x0064
        /*001c*/ 	.short	0x0082
	.zero		2


//--------------------- .nv.info                  --------------------------
	.section	.nv.info,"",@"SHT_CUDA_INFO"
	.align	4


	//----- nvinfo : EIATTR_REGCOUNT
	.align		4
        /*0000*/ 	.byte	0x04, 0x2f
        /*0002*/ 	.short	(.L_4 - .L_3)
	.align		4
.L_3:
        /*0004*/ 	.word	index@(_Z15printThreadInfov)
        /*0008*/ 	.word	0x00000018


	//----- nvinfo : EIATTR_FRAME_SIZE
	.align		4
.L_4:
        /*000c*/ 	.byte	0x04, 0x11
        /*000e*/ 	.short	(.L_6 - .L_5)
	.align		4
.L_5:
        /*0010*/ 	.word	index@(_Z15printThreadInfov)
        /*0014*/ 	.word	0x00000010


	//----- nvinfo : EIATTR_MIN_STACK_SIZE
	.align		4
.L_6:
        /*0018*/ 	.byte	0x04, 0x12
        /*001a*/ 	.short	(.L_8 - .L_7)
	.align		4
.L_7:
        /*001c*/ 	.word	index@(_Z15printThreadInfov)
        /*0020*/ 	.word	0x00000010
.L_8:


//--------------------- .nv.compat                --------------------------
	.section	.nv.compat,"",@"SHT_CUDA_COMPAT_INFO"
	.align	4
        /*0000*/ 	.byte	0x02, 0x09, 0x00, 0x00, 0x02, 0x02, 0x01, 0x00, 0x02, 0x05, 0x05, 0x00, 0x03, 0x07, 0x01, 0x01
        /*0010*/ 	.byte	0x02, 0x03, 0x00, 0x00, 0x02, 0x06, 0x01, 0x00, 0x04, 0x0b, 0x08, 0x00, 0x09, 0x00, 0x00, 0x00
        /*0020*/ 	.byte	0x00, 0x00, 0x00, 0x00


//--------------------- .nv.info._Z15printThreadInfov --------------------------
	.section	.nv.info._Z15printThreadInfov,"",@"SHT_CUDA_INFO"
	.sectionflags	@""
	.align	4


	//----- nvinfo : EIATTR_CUDA_API_VERSION
	.align		4
        /*0000*/ 	.byte	0x04, 0x37
        /*0002*/ 	.short	(.L_10 - .L_9)
.L_9:
        /*0004*/ 	.word	0x00000082


	//----- nvinfo : EIATTR_SPARSE_MMA_MASK
	.align		4
.L_10:
        /*0008*/ 	.byte	0x03, 0x50
        /*000a*/ 	.short	0x0000


	//----- nvinfo : EIATTR_MAXREG_COUNT
	.align		4
        /*000c*/ 	.byte	0x03, 0x1b
        /*000e*/ 	.short	0x00ff


	//----- nvinfo : EIATTR_EXTERNS
	.align		4
        /*0010*/ 	.byte	0x04, 0x0f
        /*0012*/ 	.short	(.L_12 - .L_11)


	//   ....[0]....
	.align		4
.L_11:
        /*0014*/ 	.word	index@(vprintf)


	//----- nvinfo : EIATTR_MERCURY_ISA_VERSION
	.align		4
.L_12:
        /*0018*/ 	.byte	0x03, 0x5f
        /*001a*/ 	.short	0x0101


	//----- nvinfo : EIATTR_VRC_CTA_INIT_COUNT
	.align		4
        /*001c*/ 	.byte	0x02, 0x4a
	.zero		1
	.zero		1


	//----- nvinfo : EIATTR_SYSCALL_OFFSETS
	.align		4
        /*0020*/ 	.byte	0x04, 0x46
        /*0022*/ 	.short	(.L_14 - .L_13)


	//   ....[0]....
.L_13:
        /*0024*/ 	.word	0x000001a0


	//   ....[1]....
        /*0028*/ 	.word	0x00000240


	//   ....[2]....
        /*002c*/ 	.word	0x00000310


	//----- nvinfo : EIATTR_EXIT_INSTR_OFFSETS
	.align		4
.L_14:
        /*0030*/ 	.byte	0x04, 0x1c
        /*0032*/ 	.short	(.L_16 - .L_15)


	//   ....[0]....
.L_15:
        /*0034*/ 	.word	0x00000320


	//----- nvinfo : EIATTR_SW_WAR
	.align		4
.L_16:
        /*0038*/ 	.byte	0x04, 0x36
        /*003a*/ 	.short	(.L_18 - .L_17)
.L_17:
        /*003c*/ 	.word	0x00000008
.L_18:


//--------------------- .nv.callgraph             --------------------------
	.section	.nv.callgraph,"",@"SHT_CUDA_CALLGRAPH"
	.align	4
	.sectionentsize	8
	.align		4
        /*0000*/ 	.word	0x00000000
	.align		4
        /*0004*/ 	.word	0xffffffff
	.align		4
        /*0008*/ 	.word	index@(_Z15printThreadInfov)
	.align		4
        /*000c*/ 	.word	index@(vprintf)
	.align		4
        /*0010*/ 	.word	0x00000000
	.align		4
        /*0014*/ 	.word	0xfffffffe
	.align		4
        /*0018*/ 	.word	0x00000000
	.align		4
        /*001c*/ 	.word	0xfffffffd
	.align		4
        /*0020*/ 	.word	0x00000000
	.align		4
        /*0024*/ 	.word	0xfffffffc


//--------------------- .nv.constant4             --------------------------
	.section	.nv.constant4,"a",@progbits
	.align	8
	.align		8
.nv.constant4:
        /*0000*/ 	.dword	vprintf
	.align		8
        /*0008*/ 	.dword	$str
	.align		8
        /*0010*/ 	.dword	$str$1
	.align		8
        /*0018*/ 	.dword	$str$2


//--------------------- .text._Z15printThreadInfov --------------------------
	.section	.text._Z15printThreadInfov,"ax",@progbits
	.align	128
        .global         _Z15printThreadInfov
        .type           _Z15printThreadInfov,@function
        .size           _Z15printThreadInfov,(.L_x_4 - _Z15printThreadInfov)
        .other          _Z15printThreadInfov,@"STO_CUDA_ENTRY STV_DEFAULT"
_Z15printThreadInfov:
.text._Z15printThreadInfov:
[----:B------:R-:W0:Y:S01]  /*0000*/  LDC R1, c[0x0][0x37c] ;  /* 0x0000df00ff017b82 */ /* 0x000e220000000800 */
[----:B------:R-:W1:Y:S01]  /*0010*/  S2R R10, SR_TID.X ;  /* 0x00000000000a7919 */ /* 0x000e620000002100 */
[----:B0-----:R-:W-:Y:S01]  /*0020*/  VIADD R1, R1, 0xfffffff0 ;  /* 0xfffffff001017836 */ /* 0x001fe20000000000 */
[----:B------:R-:W0:Y:S01]  /*0030*/  LDCU UR4, c[0x0][0x2f8] ;  /* 0x00005f00ff0477ac */ /* 0x000e220008000800 */
[----:B------:R-:W-:Y:S01]  /*0040*/  MOV R2, 0x0 ;  /* 0x0000000000027802 */ /* 0x000fe20000000f00 */
[----:B------:R-:W1:Y:S01]  /*0050*/  S2R R11, SR_TID.Y ;  /* 0x00000000000b7919 */ /* 0x000e620000002200 */
[----:B------:R-:W2:Y:S01]  /*0060*/  LDCU UR5, c[0x0][0x2fc] ;  /* 0x00005f80ff0577ac */ /* 0x000ea20008000800 */
[----:B------:R-:W-:Y:S01]  /*0070*/  R2UR UR36, R1 ;  /* 0x00000000012472ca */ /* 0x000fe200000e0000 */
[----:B------:R-:W3:Y:S01]  /*0080*/  S2R R0, SR_TID.Z ;  /* 0x0000000000007919 */ /* 0x000ee20000002300 */
[----:B------:R4:W5:Y:S01]  /*0090*/  LDC.64 R8, c[0x4][R2] ;  /* 0x0100000002087b82 */ /* 0x0009620000000a00 */
[----:B------:R-:W4:Y:S01]  /*00a0*/  LDCU.64 UR6, c[0x4][0x8] ;  /* 0x01000100ff0677ac */ /* 0x000f220008000a00 */
[----:B------:R-:W5:Y:S01]  /*00b0*/  S2R R18, SR_CTAID.Z ;  /* 0x0000000000127919 */ /* 0x000f620000002700 */
[----:B------:R-:W1:Y:S01]  /*00c0*/  LDCU UR38, c[0x0][0x370] ;  /* 0x00006e00ff2677ac */ /* 0x000e620008000800 */
[----:B------:R-:W5:Y:S01]  /*00d0*/  S2R R16, SR_CTAID.X ;  /* 0x0000000000107919 */ /* 0x000f620000002500 */
[----:B------:R-:W1:Y:S01]  /*00e0*/  LDCU UR39, c[0x0][0x374] ;  /* 0x00006e80ff2777ac */ /* 0x000e620008000800 */
[----:B------:R-:W5:Y:S05]  /*00f0*/  S2R R17, SR_CTAID.Y ;  /* 0x0000000000117919 */ /* 0x000f6a0000002600 */
[----:B0-----:R-:W-:Y:S01]  /*0100*/  UIADD3 UR36, UP0, UPT, UR36, UR4, URZ ;  /* 0x0000000424247290 */ /* 0x001fe2000ff1e0ff */
[----:B------:R-:W0:Y:S03]  /*0110*/  LDCU UR40, c[0x0][0x378] ;  /* 0x00006f00ff2877ac */ /* 0x000e260008000800 */
[----:B--2---:R-:W-:Y:S01]  /*0120*/  UIADD3.X UR37, UPT, UPT, URZ, UR5, URZ, UP0, !UPT ;  /* 0x00000005ff257290 */ /* 0x004fe200087fe4ff */
[----:B----4-:R-:W-:Y:S01]  /*0130*/  IMAD.U32 R4, RZ, RZ, UR6 ;  /* 0x00000006ff047e24 */ /* 0x010fe2000f8e00ff */
[----:B------:R-:W-:Y:S01]  /*0140*/  MOV R5, UR7 ;  /* 0x0000000700057c02 */ /* 0x000fe20008000f00 */
[----:B------:R-:W-:-:S03]  /*0150*/  IMAD.U32 R6, RZ, RZ, UR36 ;  /* 0x00000024ff067e24 */ /* 0x000fc6000f8e00ff */
[----:B------:R-:W-:Y:S01]  /*0160*/  IMAD.U32 R7, RZ, RZ, UR37 ;  /* 0x00000025ff077e24 */ /* 0x000fe2000f8e00ff */
[----:B-1----:R1:W-:Y:S04]  /*0170*/  STL.64 [R1], R10 ;  /* 0x0000000a01007387 */ /* 0x0023e80000100a00 */
[----:B0--3--:R1:W-:Y:S02]  /*0180*/  STL [R1+0x8], R0 ;  /* 0x0000080001007387 */ /* 0x0093e40000100800 */
[----:B------:R-:W-:-:S07]  /*0190*/  LEPC R20, `(.L_x_0) ;  /* 0x000000001014794e */ /* 0x000fce0000000000 */
[----:B-1---5:R-:W-:Y:S05]  /*01a0*/  CALL.ABS.NOINC R8 ;  /* 0x0000000008007343 */ /* 0x022fea0003c00000 */
.L_x_0:
[----:B------:R0:W-:Y:S01]  /*01b0*/  STL.64 [R1], R16 ;  /* 0x0000001001007387 */ /* 0x0001e20000100a00 */
[----:B------:R0:W1:Y:S01]  /*01c0*/  LDC.64 R8, c[0x4][R2] ;  /* 0x0100000002087b82 */ /* 0x0000620000000a00 */
[----:B------:R-:W2:Y:S01]  /*01d0*/  LDCU.64 UR4, c[0x4][0x10] ;  /* 0x01000200ff0477ac */ /* 0x000ea20008000a00 */
[----:B------:R-:W-:Y:S01]  /*01e0*/  MOV R6, UR36 ;  /* 0x0000002400067c02 */ /* 0x000fe20008000f00 */
[----:B------:R0:W-:Y:S01]  /*01f0*/  STL [R1+0x8], R18 ;  /* 0x0000081201007387 */ /* 0x0001e20000100800 */
[----:B------:R-:W-:Y:S01]  /*0200*/  IMAD.U32 R7, RZ, RZ, UR37 ;  /* 0x00000025ff077e24 */ /* 0x000fe2000f8e00ff */
[----:B--2---:R-:W-:Y:S01]  /*0210*/  MOV R4, UR4 ;  /* 0x0000000400047c02 */ /* 0x004fe20008000f00 */
[----:B0-----:R-:W-:-:S07]  /*0220*/  IMAD.U32 R5, RZ, RZ, UR5 ;  /* 0x00000005ff057e24 */ /* 0x001fce000f8e00ff */
[----:B------:R-:W-:-:S07]  /*0230*/  LEPC R20, `(.L_x_1) ;  /* 0x000000001014794e */ /* 0x000fce0000000000 */
[----:B-1----:R-:W-:Y:S05]  /*0240*/  CALL.ABS.NOINC R8 ;  /* 0x0000000008007343 */ /* 0x002fea0003c00000 */
.L_x_1:
[----:B------:R-:W-:Y:S01]  /*0250*/  MOV R8, UR38 ;  /* 0x0000002600087c02 */ /* 0x000fe20008000f00 */
[----:B------:R-:W-:Y:S01]  /*0260*/  IMAD.U32 R9, RZ, RZ, UR39 ;  /* 0x00000027ff097e24 */ /* 0x000fe2000f8e00ff */
[----:B------:R-:W-:Y:S01]  /*0270*/  MOV R0, UR40 ;  /* 0x0000002800007c02 */ /* 0x000fe20008000f00 */
[----:B------:R-:W0:Y:S01]  /*0280*/  LDC.64 R2, c[0x4][R2] ;  /* 0x0100000002027b82 */ /* 0x000e220000000a00 */
[----:B------:R-:W1:Y:S01]  /*0290*/  LDCU.64 UR4, c[0x4][0x18] ;  /* 0x01000300ff0477ac */ /* 0x000e620008000a00 */
[----:B------:R-:W-:Y:S01]  /*02a0*/  IMAD.U32 R6, RZ, RZ, UR36 ;  /* 0x00000024ff067e24 */ /* 0x000fe2000f8e00ff */
[----:B------:R2:W-:Y:S01]  /*02b0*/  STL.64 [R1], R8 ;  /* 0x0000000801007387 */ /* 0x0005e20000100a00 */
[----:B------:R-:W-:-:S03]  /*02c0*/  MOV R7, UR37 ;  /* 0x0000002500077c02 */ /* 0x000fc60008000f00 */
[----:B------:R2:W-:Y:S01]  /*02d0*/  STL [R1+0x8], R0 ;  /* 0x0000080001007387 */ /* 0x0005e20000100800 */
[----:B-1----:R-:W-:Y:S01]  /*02e0*/  IMAD.U32 R4, RZ, RZ, UR4 ;  /* 0x00000004ff047e24 */ /* 0x002fe2000f8e00ff */
[----:B--2---:R-:W-:-:S07]  /*02f0*/  MOV R5, UR5 ;  /* 0x0000000500057c02 */ /* 0x004fce0008000f00 */
[----:B------:R-:W-:-:S07]  /*0300*/  LEPC R20, `(.L_x_2) ;  /* 0x000000001014794e */ /* 0x000fce0000000000 */
[----:B0-----:R-:W-:Y:S05]  /*0310*/  CALL.ABS.NOINC R2 ;  /* 0x0000000002007343 */ /* 0x001fea0003c00000 */
.L_x_2:
[----:B------:R-:W-:Y:S05]  /*0320*/  EXIT ;  /* 0x000000000000794d */ /* 0x000fea0003800000 */
.L_x_3:
[----:B------:R-:W-:-:S00]  /*0330*/  BRA `(.L_x_3) ;  /* 0xfffffffc00fc7947 */ /* 0x000fc0000383ffff */
[----:B------:R-:W-:-:S00]  /*0340*/  NOP ;  /* 0x0000000000007918 */ /* 0x000fc00000000000 */
        /* <DEDUP_REMOVED lines=11> */
.L_x_4:


//--------------------- .nv.global.init           --------------------------
	.section	.nv.global.init,"aw",@progbits
.nv.global.init:
	.type		$str$2,@object
	.size		$str$2,($str$1 - $str$2)
$str$2:
        /*0000*/ 	.byte	0x47, 0x72, 0x69, 0x64, 0x44, 0x69, 0x6d, 0x3a, 0x20, 0x28, 0x25, 0x64, 0x2c, 0x20, 0x25, 0x64
        /*0010*/ 	.byte	0x2c, 0x20, 0x25, 0x64, 0x29, 0x0a, 0x00
	.type		$str$1,@object
	.size		$str$1,($str - $str$1)
$str$1:
        /*0017*/ 	.byte	0x42, 0x6c, 0x6f, 0x63, 0x6b, 0x49, 0x64, 0x78, 0x3a, 0x20, 0x28, 0x25, 0x64, 0x2c, 0x20, 0x25
        /*0027*/ 	.byte	0x64, 0x2c, 0x20, 0x25, 0x64, 0x29, 0x0a, 0x00
	.type		$str,@object
	.size		$str,(.L_0 - $str)
$str:
        /*002f*/ 	.byte	0x54, 0x68, 0x72, 0x65, 0x61, 0x64, 0x49, 0x64, 0x78, 0x3a, 0x20, 0x28, 0x25, 0x64, 0x2c, 0x20
        /*003f*/ 	.byte	0x25, 0x64, 0x2c, 0x20, 0x25, 0x64, 0x29, 0x0a, 0x00
.L_0:


//--------------------- .nv.shared.reserved.0     --------------------------
	.section	.nv.shared.reserved.0,"aw",@nobits
	.weak		__nv_reservedSMEM_offset_0_alias
	.size		__nv_reservedSMEM_offset_0_alias, 0, 64
	.other		__nv_reservedSMEM_offset_0_alias,@"STO_CUDA_RESERVED_SHARED STV_DEFAULT"
__nv_reservedSMEM_offset_0_alias:
	.zero		0
	.zero		64


//--------------------- .nv.constant0._Z15printThreadInfov --------------------------
	.section	.nv.constant0._Z15printThreadInfov,"a",@progbits
	.sectionflags	@""
	.align	4
.nv.constant0._Z15printThreadInfov:
	.zero		896


//--------------------- SYMBOLS --------------------------

	.type		.nv.reservedSmem.offset0,@object
	.size		.nv.reservedSmem.offset0,0x4
	.type		vprintf,@function
